//
// Generated by NVIDIA NVVM Compiler
//
// Compiler Build ID: CL-36424714
// Cuda compilation tools, release 13.0, V13.0.88
// Based on NVVM 20.0.0
//

.version 9.0
.target sm_100
.address_size 64

	// .globl	sum_gpu

.visible .entry sum_gpu(
	.param .u64 .ptr .align 1 sum_gpu_param_0,
	.param .u64 .ptr .align 1 sum_gpu_param_1,
	.param .u32 sum_gpu_param_2,
	.param .u32 sum_gpu_param_3,
	.param .u32 sum_gpu_param_4
)
{
	.reg .pred 	%p<40>;
	.reg .b32 	%r<68>;
	.reg .b64 	%rd<66>;
	.reg .b64 	%fd<129>;

	ld.param.u64 	%rd4, [sum_gpu_param_0];
	ld.param.u64 	%rd3, [sum_gpu_param_1];
	ld.param.u32 	%r51, [sum_gpu_param_2];
	ld.param.u32 	%r53, [sum_gpu_param_3];
	ld.param.u32 	%r52, [sum_gpu_param_4];
	cvta.to.global.u64 	%rd1, %rd4;
	mov.u32 	%r54, %ctaid.y;
	mov.u32 	%r55, %nctaid.x;
	mov.u32 	%r56, %ctaid.x;
	mad.lo.s32 	%r57, %r54, %r55, %r56;
	mov.u32 	%r58, %ntid.x;
	mov.u32 	%r59, %tid.x;
	mad.lo.s32 	%r1, %r57, %r58, %r59;
	mul.lo.s32 	%r2, %r52, %r1;
	setp.ge.u32 	%p1, %r1, %r53;
	@%p1 bra 	$L__BB0_72;
	cvta.to.global.u64 	%rd5, %rd3;
	mul.wide.u32 	%rd6, %r1, 8;
	add.s64 	%rd2, %rd5, %rd6;
	mov.b64 	%rd7, 0;
	st.global.u64 	[%rd2], %rd7;
	setp.eq.s32 	%p2, %r52, 0;
	@%p2 bra 	$L__BB0_72;
	and.b32  	%r3, %r52, 15;
	setp.lt.u32 	%p3, %r52, 16;
	mov.b32 	%r64, 0;
	mov.f64 	%fd96, 0d0000000000000000;
	@%p3 bra 	$L__BB0_37;
	and.b32  	%r64, %r52, -16;
	neg.s32 	%r62, %r64;
	add.s32 	%r61, %r2, 7;
	mov.f64 	%fd96, 0d0000000000000000;
$L__BB0_4:
	.pragma "nounroll";
	add.s32 	%r9, %r61, -7;
	setp.ge.u32 	%p4, %r9, %r51;
	@%p4 bra 	$L__BB0_6;
	mul.wide.u32 	%rd8, %r9, 8;
	add.s64 	%rd9, %rd1, %rd8;
	ld.global.f64 	%fd66, [%rd9];
	add.f64 	%fd96, %fd66, %fd96;
	st.global.f64 	[%rd2], %fd96;
$L__BB0_6:
	add.s32 	%r10, %r61, -6;
	setp.ge.u32 	%p5, %r10, %r51;
	@%p5 bra 	$L__BB0_8;
	mul.wide.u32 	%rd10, %r10, 8;
	add.s64 	%rd11, %rd1, %rd10;
	ld.global.f64 	%fd67, [%rd11];
	add.f64 	%fd96, %fd67, %fd96;
	st.global.f64 	[%rd2], %fd96;
$L__BB0_8:
	add.s32 	%r11, %r61, -5;
	setp.ge.u32 	%p6, %r11, %r51;
	@%p6 bra 	$L__BB0_10;
	mul.wide.u32 	%rd12, %r11, 8;
	add.s64 	%rd13, %rd1, %rd12;
	ld.global.f64 	%fd68, [%rd13];
	add.f64 	%fd96, %fd68, %fd96;
	st.global.f64 	[%rd2], %fd96;
$L__BB0_10:
	add.s32 	%r12, %r61, -4;
	setp.ge.u32 	%p7, %r12, %r51;
	@%p7 bra 	$L__BB0_12;
	mul.wide.u32 	%rd14, %r12, 8;
	add.s64 	%rd15, %rd1, %rd14;
	ld.global.f64 	%fd69, [%rd15];
	add.f64 	%fd96, %fd69, %fd96;
	st.global.f64 	[%rd2], %fd96;
$L__BB0_12:
	add.s32 	%r13, %r61, -3;
	setp.ge.u32 	%p8, %r13, %r51;
	@%p8 bra 	$L__BB0_14;
	mul.wide.u32 	%rd16, %r13, 8;
	add.s64 	%rd17, %rd1, %rd16;
	ld.global.f64 	%fd70, [%rd17];
	add.f64 	%fd96, %fd70, %fd96;
	st.global.f64 	[%rd2], %fd96;
$L__BB0_14:
	add.s32 	%r14, %r61, -2;
	setp.ge.u32 	%p9, %r14, %r51;
	@%p9 bra 	$L__BB0_16;
	mul.wide.u32 	%rd18, %r14, 8;
	add.s64 	%rd19, %rd1, %rd18;
	ld.global.f64 	%fd71, [%rd19];
	add.f64 	%fd96, %fd71, %fd96;
	st.global.f64 	[%rd2], %fd96;
$L__BB0_16:
	add.s32 	%r15, %r61, -1;
	setp.ge.u32 	%p10, %r15, %r51;
	@%p10 bra 	$L__BB0_18;
	mul.wide.u32 	%rd20, %r15, 8;
	add.s64 	%rd21, %rd1, %rd20;
	ld.global.f64 	%fd72, [%rd21];
	add.f64 	%fd96, %fd72, %fd96;
	st.global.f64 	[%rd2], %fd96;
$L__BB0_18:
	add.s32 	%r16, %r61, 8;
	setp.ge.u32 	%p11, %r61, %r51;
	@%p11 bra 	$L__BB0_20;
	mul.wide.u32 	%rd22, %r61, 8;
	add.s64 	%rd23, %rd1, %rd22;
	ld.global.f64 	%fd73, [%rd23];
	add.f64 	%fd96, %fd73, %fd96;
	st.global.f64 	[%rd2], %fd96;
$L__BB0_20:
	add.s32 	%r17, %r61, 1;
	setp.ge.u32 	%p12, %r17, %r51;
	@%p12 bra 	$L__BB0_22;
	mul.wide.u32 	%rd24, %r17, 8;
	add.s64 	%rd25, %rd1, %rd24;
	ld.global.f64 	%fd74, [%rd25];
	add.f64 	%fd96, %fd74, %fd96;
	st.global.f64 	[%rd2], %fd96;
$L__BB0_22:
	add.s32 	%r18, %r61, 2;
	setp.ge.u32 	%p13, %r18, %r51;
	@%p13 bra 	$L__BB0_24;
	mul.wide.u32 	%rd26, %r18, 8;
	add.s64 	%rd27, %rd1, %rd26;
	ld.global.f64 	%fd75, [%rd27];
	add.f64 	%fd96, %fd75, %fd96;
	st.global.f64 	[%rd2], %fd96;
$L__BB0_24:
	add.s32 	%r19, %r61, 3;
	setp.ge.u32 	%p14, %r19, %r51;
	@%p14 bra 	$L__BB0_26;
	mul.wide.u32 	%rd28, %r19, 8;
	add.s64 	%rd29, %rd1, %rd28;
	ld.global.f64 	%fd76, [%rd29];
	add.f64 	%fd96, %fd76, %fd96;
	st.global.f64 	[%rd2], %fd96;
$L__BB0_26:
	add.s32 	%r20, %r61, 4;
	setp.ge.u32 	%p15, %r20, %r51;
	@%p15 bra 	$L__BB0_28;
	mul.wide.u32 	%rd30, %r20, 8;
	add.s64 	%rd31, %rd1, %rd30;
	ld.global.f64 	%fd77, [%rd31];
	add.f64 	%fd96, %fd77, %fd96;
	st.global.f64 	[%rd2], %fd96;
$L__BB0_28:
	add.s32 	%r21, %r61, 5;
	setp.ge.u32 	%p16, %r21, %r51;
	@%p16 bra 	$L__BB0_30;
	mul.wide.u32 	%rd32, %r21, 8;
	add.s64 	%rd33, %rd1, %rd32;
	ld.global.f64 	%fd78, [%rd33];
	add.f64 	%fd96, %fd78, %fd96;
	st.global.f64 	[%rd2], %fd96;
$L__BB0_30:
	add.s32 	%r22, %r61, 6;
	setp.ge.u32 	%p17, %r22, %r51;
	@%p17 bra 	$L__BB0_32;
	mul.wide.u32 	%rd34, %r22, 8;
	add.s64 	%rd35, %rd1, %rd34;
	ld.global.f64 	%fd79, [%rd35];
	add.f64 	%fd96, %fd79, %fd96;
	st.global.f64 	[%rd2], %fd96;
$L__BB0_32:
	add.s32 	%r23, %r61, 7;
	setp.ge.u32 	%p18, %r23, %r51;
	@%p18 bra 	$L__BB0_34;
	mul.wide.u32 	%rd36, %r23, 8;
	add.s64 	%rd37, %rd1, %rd36;
	ld.global.f64 	%fd80, [%rd37];
	add.f64 	%fd96, %fd80, %fd96;
	st.global.f64 	[%rd2], %fd96;
$L__BB0_34:
	setp.ge.u32 	%p19, %r16, %r51;
	@%p19 bra 	$L__BB0_36;
	mul.wide.u32 	%rd38, %r16, 8;
	add.s64 	%rd39, %rd1, %rd38;
	ld.global.f64 	%fd81, [%rd39];
	add.f64 	%fd96, %fd81, %fd96;
	st.global.f64 	[%rd2], %fd96;
$L__BB0_36:
	add.s32 	%r62, %r62, 16;
	add.s32 	%r61, %r61, 16;
	setp.ne.s32 	%p20, %r62, 0;
	@%p20 bra 	$L__BB0_4;
$L__BB0_37:
	setp.eq.s32 	%p21, %r3, 0;
	@%p21 bra 	$L__BB0_72;
	and.b32  	%r27, %r52, 7;
	setp.lt.u32 	%p22, %r3, 8;
	@%p22 bra 	$L__BB0_56;
	add.s32 	%r28, %r64, %r2;
	setp.ge.u32 	%p23, %r28, %r51;
	@%p23 bra 	$L__BB0_41;
	mul.wide.u32 	%rd40, %r28, 8;
	add.s64 	%rd41, %rd1, %rd40;
	ld.global.f64 	%fd82, [%rd41];
	add.f64 	%fd96, %fd82, %fd96;
	st.global.f64 	[%rd2], %fd96;
$L__BB0_41:
	add.s32 	%r29, %r28, 1;
	setp.ge.u32 	%p24, %r29, %r51;
	@%p24 bra 	$L__BB0_43;
	mul.wide.u32 	%rd42, %r29, 8;
	add.s64 	%rd43, %rd1, %rd42;
	ld.global.f64 	%fd83, [%rd43];
	add.f64 	%fd96, %fd83, %fd96;
	st.global.f64 	[%rd2], %fd96;
$L__BB0_43:
	add.s32 	%r30, %r28, 2;
	setp.ge.u32 	%p25, %r30, %r51;
	@%p25 bra 	$L__BB0_45;
	mul.wide.u32 	%rd44, %r30, 8;
	add.s64 	%rd45, %rd1, %rd44;
	ld.global.f64 	%fd84, [%rd45];
	add.f64 	%fd96, %fd84, %fd96;
	st.global.f64 	[%rd2], %fd96;
$L__BB0_45:
	add.s32 	%r31, %r28, 3;
	setp.ge.u32 	%p26, %r31, %r51;
	@%p26 bra 	$L__BB0_47;
	mul.wide.u32 	%rd46, %r31, 8;
	add.s64 	%rd47, %rd1, %rd46;
	ld.global.f64 	%fd85, [%rd47];
	add.f64 	%fd96, %fd85, %fd96;
	st.global.f64 	[%rd2], %fd96;
$L__BB0_47:
	add.s32 	%r32, %r28, 4;
	setp.ge.u32 	%p27, %r32, %r51;
	@%p27 bra 	$L__BB0_49;
	mul.wide.u32 	%rd48, %r32, 8;
	add.s64 	%rd49, %rd1, %rd48;
	ld.global.f64 	%fd86, [%rd49];
	add.f64 	%fd96, %fd86, %fd96;
	st.global.f64 	[%rd2], %fd96;
$L__BB0_49:
	add.s32 	%r33, %r28, 5;
	setp.ge.u32 	%p28, %r33, %r51;
	@%p28 bra 	$L__BB0_51;
	mul.wide.u32 	%rd50, %r33, 8;
	add.s64 	%rd51, %rd1, %rd50;
	ld.global.f64 	%fd87, [%rd51];
	add.f64 	%fd96, %fd87, %fd96;
	st.global.f64 	[%rd2], %fd96;
$L__BB0_51:
	add.s32 	%r34, %r28, 6;
	setp.ge.u32 	%p29, %r34, %r51;
	@%p29 bra 	$L__BB0_53;
	mul.wide.u32 	%rd52, %r34, 8;
	add.s64 	%rd53, %rd1, %rd52;
	ld.global.f64 	%fd88, [%rd53];
	add.f64 	%fd96, %fd88, %fd96;
	st.global.f64 	[%rd2], %fd96;
$L__BB0_53:
	add.s32 	%r35, %r28, 7;
	setp.ge.u32 	%p30, %r35, %r51;
	@%p30 bra 	$L__BB0_55;
	mul.wide.u32 	%rd54, %r35, 8;
	add.s64 	%rd55, %rd1, %rd54;
	ld.global.f64 	%fd89, [%rd55];
	add.f64 	%fd96, %fd89, %fd96;
	st.global.f64 	[%rd2], %fd96;
$L__BB0_55:
	add.s32 	%r64, %r64, 8;
$L__BB0_56:
	setp.eq.s32 	%p31, %r27, 0;
	@%p31 bra 	$L__BB0_72;
	and.b32  	%r38, %r52, 3;
	setp.lt.u32 	%p32, %r27, 4;
	@%p32 bra 	$L__BB0_67;
	add.s32 	%r39, %r64, %r2;
	setp.ge.u32 	%p33, %r39, %r51;
	@%p33 bra 	$L__BB0_60;
	mul.wide.u32 	%rd56, %r39, 8;
	add.s64 	%rd57, %rd1, %rd56;
	ld.global.f64 	%fd90, [%rd57];
	add.f64 	%fd96, %fd90, %fd96;
	st.global.f64 	[%rd2], %fd96;
$L__BB0_60:
	add.s32 	%r40, %r39, 1;
	setp.ge.u32 	%p34, %r40, %r51;
	@%p34 bra 	$L__BB0_62;
	mul.wide.u32 	%rd58, %r40, 8;
	add.s64 	%rd59, %rd1, %rd58;
	ld.global.f64 	%fd91, [%rd59];
	add.f64 	%fd96, %fd91, %fd96;
	st.global.f64 	[%rd2], %fd96;
$L__BB0_62:
	add.s32 	%r41, %r39, 2;
	setp.ge.u32 	%p35, %r41, %r51;
	@%p35 bra 	$L__BB0_64;
	mul.wide.u32 	%rd60, %r41, 8;
	add.s64 	%rd61, %rd1, %rd60;
	ld.global.f64 	%fd92, [%rd61];
	add.f64 	%fd96, %fd92, %fd96;
	st.global.f64 	[%rd2], %fd96;
$L__BB0_64:
	add.s32 	%r42, %r39, 3;
	setp.ge.u32 	%p36, %r42, %r51;
	@%p36 bra 	$L__BB0_66;
	mul.wide.u32 	%rd62, %r42, 8;
	add.s64 	%rd63, %rd1, %rd62;
	ld.global.f64 	%fd93, [%rd63];
	add.f64 	%fd96, %fd93, %fd96;
	st.global.f64 	[%rd2], %fd96;
$L__BB0_66:
	add.s32 	%r64, %r64, 4;
$L__BB0_67:
	setp.eq.s32 	%p37, %r38, 0;
	@%p37 bra 	$L__BB0_72;
	add.s32 	%r67, %r64, %r2;
	neg.s32 	%r66, %r38;
$L__BB0_69:
	.pragma "nounroll";
	setp.ge.u32 	%p38, %r67, %r51;
	@%p38 bra 	$L__BB0_71;
	mul.wide.u32 	%rd64, %r67, 8;
	add.s64 	%rd65, %rd1, %rd64;
	ld.global.f64 	%fd94, [%rd65];
	add.f64 	%fd96, %fd94, %fd96;
	st.global.f64 	[%rd2], %fd96;
$L__BB0_71:
	add.s32 	%r67, %r67, 1;
	add.s32 	%r66, %r66, 1;
	setp.ne.s32 	%p39, %r66, 0;
	@%p39 bra 	$L__BB0_69;
$L__BB0_72:
	ret;

}


// ===== COMPILED SASS (sm_100) =====

	.target	sm_100

	.elftype	@"ET_EXEC"


//--------------------- .note.nv.tkinfo           --------------------------
	.section	.note.nv.tkinfo,"",@"SHT_NOTE"
	.sectionflags	@"SHF_NOTE_NV_TKINFO"
	.tkinfo
        /*0018*/ 	.word	0x00000002
        /*0030*/ 	.string	""
        /*0030*/ 	.string	"ptxas"
        /*0030*/ 	.string	"Cuda compilation tools, release 13.0, V13.0.88"
        /*0030*/ 	.string	"Build cuda_13.0.r13.0/compiler.36424714_0"
        /*0030*/ 	.string	"-arch sm_100 -m 64 "



//--------------------- .note.nv.cuinfo           --------------------------
	.section	.note.nv.cuinfo,"",@"SHT_NOTE"
	.sectionflags	@"SHF_NOTE_NV_CUINFO"
        /*0018*/ 	.short	0x0002
        /*001a*/ 	.short	0x0064
        /*001c*/ 	.short	0x0082
	.zero		2


//--------------------- .nv.info                  --------------------------
	.section	.nv.info,"",@"SHT_CUDA_INFO"
	.align	4


	//----- nvinfo : EIATTR_REGCOUNT
	.align		4
        /*0000*/ 	.byte	0x04, 0x2f
        /*0002*/ 	.short	(.L_1 - .L_0)
	.align		4
.L_0:
        /*0004*/ 	.word	index@(sum_gpu)
        /*0008*/ 	.word	0x00000014


	//----- nvinfo : EIATTR_FRAME_SIZE
	.align		4
.L_1:
        /*000c*/ 	.byte	0x04, 0x11
        /*000e*/ 	.short	(.L_3 - .L_2)
	.align		4
.L_2:
        /*0010*/ 	.word	index@(sum_gpu)
        /*0014*/ 	.word	0x00000000


	//----- nvinfo : EIATTR_MIN_STACK_SIZE
	.align		4
.L_3:
        /*0018*/ 	.byte	0x04, 0x12
        /*001a*/ 	.short	(.L_5 - .L_4)
	.align		4
.L_4:
        /*001c*/ 	.word	index@(sum_gpu)
        /*0020*/ 	.word	0x00000000
.L_5:


//--------------------- .nv.compat                --------------------------
	.section	.nv.compat,"",@"SHT_CUDA_COMPAT_INFO"
	.align	4
        /*0000*/ 	.byte	0x02, 0x09, 0x00, 0x00, 0x02, 0x02, 0x01, 0x00, 0x02, 0x05, 0x05, 0x00, 0x03, 0x07, 0x01, 0x01
        /*0010*/ 	.byte	0x02, 0x03, 0x00, 0x00, 0x02, 0x06, 0x01, 0x00, 0x04, 0x0b, 0x08, 0x00, 0x01, 0x00, 0x00, 0x00
        /*0020*/ 	.byte	0x00, 0x00, 0x00, 0x00


//--------------------- .nv.info.sum_gpu          --------------------------
	.section	.nv.info.sum_gpu,"",@"SHT_CUDA_INFO"
	.sectionflags	@""
	.align	4


	//----- nvinfo : EIATTR_CUDA_API_VERSION
	.align		4
        /*0000*/ 	.byte	0x04, 0x37
        /*0002*/ 	.short	(.L_7 - .L_6)
.L_6:
        /*0004*/ 	.word	0x00000082


	//----- nvinfo : EIATTR_KPARAM_INFO
	.align		4
.L_7:
        /*0008*/ 	.byte	0x04, 0x17
        /*000a*/ 	.short	(.L_9 - .L_8)
.L_8:
        /*000c*/ 	.word	0x00000000
        /*0010*/ 	.short	0x0004
        /*0012*/ 	.short	0x0018
        /*0014*/ 	.byte	0x00, 0xf0, 0x11, 0x00


	//----- nvinfo : EIATTR_KPARAM_INFO
	.align		4
.L_9:
        /*0018*/ 	.byte	0x04, 0x17
        /*001a*/ 	.short	(.L_11 - .L_10)
.L_10:
        /*001c*/ 	.word	0x00000000
        /*0020*/ 	.short	0x0003
        /*0022*/ 	.short	0x0014
        /*0024*/ 	.byte	0x00, 0xf0, 0x11, 0x00


	//----- nvinfo : EIATTR_KPARAM_INFO
	.align		4
.L_11:
        /*0028*/ 	.byte	0x04, 0x17
        /*002a*/ 	.short	(.L_13 - .L_12)
.L_12:
        /*002c*/ 	.word	0x00000000
        /*0030*/ 	.short	0x0002
        /*0032*/ 	.short	0x0010
        /*0034*/ 	.byte	0x00, 0xf0, 0x11, 0x00


	//----- nvinfo : EIATTR_KPARAM_INFO
	.align		4
.L_13:
        /*0038*/ 	.byte	0x04, 0x17
        /*003a*/ 	.short	(.L_15 - .L_14)
.L_14:
        /*003c*/ 	.word	0x00000000
        /*0040*/ 	.short	0x0001
        /*0042*/ 	.short	0x0008
        /*0044*/ 	.byte	0x00, 0xf5, 0x21, 0x00


	//----- nvinfo : EIATTR_KPARAM_INFO
	.align		4
.L_15:
        /*0048*/ 	.byte	0x04, 0x17
        /*004a*/ 	.short	(.L_17 - .L_16)
.L_16:
        /*004c*/ 	.word	0x00000000
        /*0050*/ 	.short	0x0000
        /*0052*/ 	.short	0x0000
        /*0054*/ 	.byte	0x00, 0xf5, 0x21, 0x00


	//----- nvinfo : EIATTR_SPARSE_MMA_MASK
	.align		4
.L_17:
        /*0058*/ 	.byte	0x03, 0x50
        /*005a*/ 	.short	0x0000


	//----- nvinfo : EIATTR_MAXREG_COUNT
	.align		4
        /*005c*/ 	.byte	0x03, 0x1b
        /*005e*/ 	.short	0x00ff


	//----- nvinfo : EIATTR_MERCURY_ISA_VERSION
	.align		4
        /*0060*/ 	.byte	0x03, 0x5f
        /*0062*/ 	.short	0x0101


	//----- nvinfo : EIATTR_VRC_CTA_INIT_COUNT
	.align		4
        /*0064*/ 	.byte	0x02, 0x4a
	.zero		1
	.zero		1


	//----- nvinfo : EIATTR_EXIT_INSTR_OFFSETS
	.align		4
        /*0068*/ 	.byte	0x04, 0x1c
        /*006a*/ 	.short	(.L_19 - .L_18)


	//   ....[0]....
.L_18:
        /*006c*/ 	.word	0x000000a0


	//   ....[1]....
        /*0070*/ 	.word	0x00000110


	//   ....[2]....
        /*0074*/ 	.word	0x00000900


	//   ....[3]....
        /*0078*/ 	.word	0x00000d30


	//   ....[4]....
        /*007c*/ 	.word	0x00000f90


	//   ....[5]....
        /*0080*/ 	.word	0x00001070


	//----- nvinfo : EIATTR_CRS_STACK_SIZE
	.align		4
.L_19:
        /*0084*/ 	.byte	0x04, 0x1e
        /*0086*/ 	.short	(.L_21 - .L_20)
.L_20:
        /*0088*/ 	.word	0x00000000


	//----- nvinfo : EIATTR_CBANK_PARAM_SIZE
	.align		4
.L_21:
        /*008c*/ 	.byte	0x03, 0x19
        /*008e*/ 	.short	0x001c


	//----- nvinfo : EIATTR_PARAM_CBANK
	.align		4
        /*0090*/ 	.byte	0x04, 0x0a
        /*0092*/ 	.short	(.L_23 - .L_22)
	.align		4
.L_22:
        /*0094*/ 	.word	index@(.nv.constant0.sum_gpu)
        /*0098*/ 	.short	0x0380
        /*009a*/ 	.short	0x001c


	//----- nvinfo : EIATTR_SW_WAR
	.align		4
.L_23:
        /*009c*/ 	.byte	0x04, 0x36
        /*009e*/ 	.short	(.L_25 - .L_24)
.L_24:
        /*00a0*/ 	.word	0x00000008
.L_25:


//--------------------- .nv.callgraph             --------------------------
	.section	.nv.callgraph,"",@"SHT_CUDA_CALLGRAPH"
	.align	4
	.sectionentsize	8
	.align		4
        /*0000*/ 	.word	0x00000000
	.align		4
        /*0004*/ 	.word	0xffffffff
	.align		4
        /*0008*/ 	.word	0x00000000
	.align		4
        /*000c*/ 	.word	0xfffffffe
	.align		4
        /*0010*/ 	.word	0x00000000
	.align		4
        /*0014*/ 	.word	0xfffffffd
	.align		4
        /*0018*/ 	.word	0x00000000
	.align		4
        /*001c*/ 	.word	0xfffffffc


//--------------------- .text.sum_gpu             --------------------------
	.section	.text.sum_gpu,"ax",@progbits
	.align	128
        .global         sum_gpu
        .type           sum_gpu,@function
        .size           sum_gpu,(.L_x_10 - sum_gpu)
        .other          sum_gpu,@"STO_CUDA_ENTRY STV_DEFAULT"
sum_gpu:
.text.sum_gpu:
[----:B------:R-:W-:Y:S01]  /*0000*/  LDC R1, c[0x0][0x37c] ;  /* 0x0000df00ff017b82 */ /* 0x000fe20000000800 */
[----:B------:R-:W0:Y:S07]  /*0010*/  S2R R3, SR_TID.X ;  /* 0x0000000000037919 */ /* 0x000e2e0000002100 */
[----:B------:R-:W-:Y:S01]  /*0020*/  S2UR UR4, SR_CTAID.Y ;  /* 0x00000000000479c3 */ /* 0x000fe20000002600 */
[----:B------:R-:W1:Y:S01]  /*0030*/  LDCU UR5, c[0x0][0x370] ;  /* 0x00006e00ff0577ac */ /* 0x000e620008000800 */
[----:B------:R-:W2:Y:S06]  /*0040*/  LDCU UR7, c[0x0][0x394] ;  /* 0x00007280ff0777ac */ /* 0x000eac0008000800 */
[----:B------:R-:W1:Y:S08]  /*0050*/  S2UR UR6, SR_CTAID.X ;  /* 0x00000000000679c3 */ /* 0x000e700000002500 */
[----:B------:R-:W0:Y:S01]  /*0060*/  LDC R0, c[0x0][0x360] ;  /* 0x0000d800ff007b82 */ /* 0x000e220000000800 */
[----:B-1----:R-:W-:-:S06]  /*0070*/  UIMAD UR4, UR4, UR5, UR6 ;  /* 0x00000005040472a4 */ /* 0x002fcc000f8e0206 */
[----:B0-----:R-:W-:-:S05]  /*0080*/  IMAD R0, R0, UR4, R3 ;  /* 0x0000000400007c24 */ /* 0x001fca000f8e0203 */
[----:B--2---:R-:W-:-:S13]  /*0090*/  ISETP.GE.U32.AND P0, PT, R0, UR7, PT ;  /* 0x0000000700007c0c */ /* 0x004fda000bf06070 */
[----:B------:R-:W-:Y:S05]  /*00a0*/  @P0 EXIT ;  /* 0x000000000000094d */ /* 0x000fea0003800000 */
[----:B------:R-:W0:Y:S01]  /*00b0*/  LDC R11, c[0x0][0x398] ;  /* 0x0000e600ff0b7b82 */ /* 0x000e220000000800 */
[----:B------:R-:W1:Y:S07]  /*00c0*/  LDCU.64 UR6, c[0x0][0x358] ;  /* 0x00006b00ff0677ac */ /* 0x000e6e0008000a00 */
[----:B------:R-:W2:Y:S01]  /*00d0*/  LDC.64 R2, c[0x0][0x388] ;  /* 0x0000e200ff027b82 */ /* 0x000ea20000000a00 */
[----:B0-----:R-:W-:Y:S01]  /*00e0*/  ISETP.NE.AND P0, PT, R11, RZ, PT ;  /* 0x000000ff0b00720c */ /* 0x001fe20003f05270 */
[----:B--2---:R-:W-:-:S05]  /*00f0*/  IMAD.WIDE.U32 R2, R0, 0x8, R2 ;  /* 0x0000000800027825 */ /* 0x004fca00078e0002 */
[----:B-1----:R0:W-:Y:S07]  /*0100*/  STG.E.64 desc[UR6][R2.64], RZ ;  /* 0x000000ff02007986 */ /* 0x0021ee000c101b06 */
[----:B------:R-:W-:Y:S05]  /*0110*/  @!P0 EXIT ;  /* 0x000000000000894d */ /* 0x000fea0003800000 */
[C---:B------:R-:W-:Y:S01]  /*0120*/  ISETP.GE.U32.AND P1, PT, R11.reuse, 0x10, PT ;  /* 0x000000100b00780c */ /* 0x040fe20003f26070 */
[----:B------:R-:W-:Y:S01]  /*0130*/  IMAD.MOV.U32 R7, RZ, RZ, RZ ;  /* 0x000000ffff077224 */ /* 0x000fe200078e00ff */
[----:B------:R-:W-:Y:S02]  /*0140*/  LOP3.LUT R9, R11, 0xf, RZ, 0xc0, !PT ;  /* 0x0000000f0b097812 */ /* 0x000fe400078ec0ff */
[----:B------:R-:W-:Y:S02]  /*0150*/  CS2R R4, SRZ ;  /* 0x0000000000047805 */ /* 0x000fe4000001ff00 */
[----:B------:R-:W-:-:S07]  /*0160*/  ISETP.NE.AND P0, PT, R9, RZ, PT ;  /* 0x000000ff0900720c */ /* 0x000fce0003f05270 */
[----:B------:R-:W-:Y:S06]  /*0170*/  @!P1 BRA `(.L_x_0) ;  /* 0x0000000400e09947 */ /* 0x000fec0003800000 */
[----:B------:R-:W-:Y:S01]  /*0180*/  LOP3.LUT R7, R11, 0xfffffff0, RZ, 0xc0, !PT ;  /* 0xfffffff00b077812 */ /* 0x000fe200078ec0ff */
[----:B------:R-:W-:Y:S01]  /*0190*/  IMAD R6, R0, R11, 0x7 ;  /* 0x0000000700067424 */ /* 0x000fe200078e020b */
[----:B------:R-:W-:Y:S01]  /*01a0*/  CS2R R4, SRZ ;  /* 0x0000000000047805 */ /* 0x000fe2000001ff00 */
[----:B------:R-:W1:Y:S02]  /*01b0*/  LDCU UR4, c[0x0][0x390] ;  /* 0x00007200ff0477ac */ /* 0x000e640008000800 */
[----:B------:R-:W-:-:S07]  /*01c0*/  IMAD.MOV R8, RZ, RZ, -R7 ;  /* 0x000000ffff087224 */ /* 0x000fce00078e0a07 */
.L_x_1:
[----:B------:R-:W-:-:S04]  /*01d0*/  IADD3 R13, PT, PT, R6, -0x7, RZ ;  /* 0xfffffff9060d7810 */ /* 0x000fc80007ffe0ff */
[----:B-1----:R-:W-:-:S13]  /*01e0*/  ISETP.GE.U32.AND P2, PT, R13, UR4, PT ;  /* 0x000000040d007c0c */ /* 0x002fda000bf46070 */
[----:B------:R-:W1:Y:S02]  /*01f0*/  @!P2 LDC.64 R10, c[0x0][0x380] ;  /* 0x0000e000ff0aab82 */ /* 0x000e640000000a00 */
[----:B-1----:R-:W-:-:S06]  /*0200*/  @!P2 IMAD.WIDE.U32 R10, R13, 0x8, R10 ;  /* 0x000000080d0aa825 */ /* 0x002fcc00078e000a */
[----:B------:R-:W2:Y:S01]  /*0210*/  @!P2 LDG.E.64 R10, desc[UR6][R10.64] ;  /* 0x000000060a0aa981 */ /* 0x000ea2000c1e1b00 */
[----:B------:R-:W-:-:S05]  /*0220*/  VIADD R15, R6, 0xfffffffa ;  /* 0xfffffffa060f7836 */ /* 0x000fca0000000000 */
[----:B------:R-:W-:-:S13]  /*0230*/  ISETP.GE.U32.AND P1, PT, R15, UR4, PT ;  /* 0x000000040f007c0c */ /* 0x000fda000bf26070 */
[----:B------:R-:W1:Y:S02]  /*0240*/  @!P1 LDC.64 R12, c[0x0][0x380] ;  /* 0x0000e000ff0c9b82 */ /* 0x000e640000000a00 */
[----:B-1----:R-:W-:Y:S01]  /*0250*/  @!P1 IMAD.WIDE.U32 R12, R15, 0x8, R12 ;  /* 0x000000080f0c9825 */ /* 0x002fe200078e000c */
[----:B--2---:R-:W-:-:S07]  /*0260*/  @!P2 DADD R4, R4, R10 ;  /* 0x000000000404a229 */ /* 0x004fce000000000a */
[----:B------:R1:W-:Y:S04]  /*0270*/  @!P2 STG.E.64 desc[UR6][R2.64], R4 ;  /* 0x000000040200a986 */ /* 0x0003e8000c101b06 */
[----:B------:R-:W1:Y:S01]  /*0280*/  @!P1 LDG.E.64 R12, desc[UR6][R12.64] ;  /* 0x000000060c0c9981 */ /* 0x000e62000c1e1b00 */
[----:B------:R-:W-:-:S05]  /*0290*/  VIADD R17, R6, 0xfffffffb ;  /* 0xfffffffb06117836 */ /* 0x000fca0000000000 */
[----:B------:R-:W-:-:S13]  /*02a0*/  ISETP.GE.U32.AND P2, PT, R17, UR4, PT ;  /* 0x0000000411007c0c */ /* 0x000fda000bf46070 */
[----:B------:R-:W2:Y:S02]  /*02b0*/  @!P2 LDC.64 R14, c[0x0][0x380] ;  /* 0x0000e000ff0eab82 */ /* 0x000ea40000000a00 */
[----:B--2---:R-:W-:Y:S01]  /*02c0*/  @!P2 IMAD.WIDE.U32 R10, R17, 0x8, R14 ;  /* 0x00000008110aa825 */ /* 0x004fe200078e000e */
[----:B-1----:R-:W-:-:S07]  /*02d0*/  @!P1 DADD R4, R4, R12 ;  /* 0x0000000004049229 */ /* 0x002fce000000000c */
[----:B------:R1:W-:Y:S04]  /*02e0*/  @!P1 STG.E.64 desc[UR6][R2.64], R4 ;  /* 0x0000000402009986 */ /* 0x0003e8000c101b06 */
[----:B------:R-:W1:Y:S01]  /*02f0*/  @!P2 LDG.E.64 R10, desc[UR6][R10.64] ;  /* 0x000000060a0aa981 */ /* 0x000e62000c1e1b00 */
[----:B------:R-:W-:-:S04]  /*0300*/  IADD3 R17, PT, PT, R6, -0x4, RZ ;  /* 0xfffffffc06117810 */ /* 0x000fc80007ffe0ff */
[----:B------:R-:W-:-:S13]  /*0310*/  ISETP.GE.U32.AND P1, PT, R17, UR4, PT ;  /* 0x0000000411007c0c */ /* 0x000fda000bf26070 */
[----:B------:R-:W2:Y:S02]  /*0320*/  @!P1 LDC.64 R14, c[0x0][0x380] ;  /* 0x0000e000ff0e9b82 */ /* 0x000ea40000000a00 */
[----:B--2---:R-:W-:Y:S01]  /*0330*/  @!P1 IMAD.WIDE.U32 R12, R17, 0x8, R14 ;  /* 0x00000008110c9825 */ /* 0x004fe200078e000e */
[----:B-1----:R-:W-:-:S07]  /*0340*/  @!P2 DADD R4, R4, R10 ;  /* 0x000000000404a229 */ /* 0x002fce000000000a */
        /* <DEDUP_REMOVED lines=43> */
[----:B------:R-:W-:-:S04]  /*0600*/  IADD3 R17, PT, PT, R6, 0x3, RZ ;  /* 0x0000000306117810 */ /* 0x000fc80007ffe0ff */
        /* <DEDUP_REMOVED lines=41> */
[----:B------:R-:W-:Y:S01]  /*08a0*/  IADD3 R8, PT, PT, R8, 0x10, RZ ;  /* 0x0000001008087810 */ /* 0x000fe20007ffe0ff */
[----:B------:R-:W-:Y:S01]  /*08b0*/  VIADD R6, R6, 0x10 ;  /* 0x0000001006067836 */ /* 0x000fe20000000000 */
[----:B-1----:R-:W-:-:S07]  /*08c0*/  @!P1 DADD R4, R4, R12 ;  /* 0x0000000004049229 */ /* 0x002fce000000000c */
[----:B------:R2:W-:Y:S01]  /*08d0*/  @!P1 STG.E.64 desc[UR6][R2.64], R4 ;  /* 0x0000000402009986 */ /* 0x0005e2000c101b06 */
[----:B------:R-:W-:-:S13]  /*08e0*/  ISETP.NE.AND P1, PT, R8, RZ, PT ;  /* 0x000000ff0800720c */ /* 0x000fda0003f25270 */
[----:B--2---:R-:W-:Y:S05]  /*08f0*/  @P1 BRA `(.L_x_1) ;  /* 0xfffffff800341947 */ /* 0x004fea000383ffff */
.L_x_0:
[----:B------:R-:W-:Y:S05]  /*0900*/  @!P0 EXIT ;  /* 0x000000000000894d */ /* 0x000fea0003800000 */
[----:B------:R-:W1:Y:S01]  /*0910*/  LDCU UR8, c[0x0][0x398] ;  /* 0x00007300ff0877ac */ /* 0x000e620008000800 */
[----:B------:R-:W-:Y:S01]  /*0920*/  ISETP.GE.U32.AND P0, PT, R9, 0x8, PT ;  /* 0x000000080900780c */ /* 0x000fe20003f06070 */
[----:B-1----:R-:W-:-:S12]  /*0930*/  ULOP3.LUT UR4, UR8, 0x7, URZ, 0xc0, !UPT ;  /* 0x0000000708047892 */ /* 0x002fd8000f8ec0ff */
[----:B------:R-:W-:Y:S05]  /*0940*/  @!P0 BRA `(.L_x_2) ;  /* 0x0000000000f48947 */ /* 0x000fea0003800000 */
[----:B------:R-:W1:Y:S01]  /*0950*/  LDCU UR5, c[0x0][0x390] ;  /* 0x00007200ff0577ac */ /* 0x000e620008000800 */
[----:B------:R-:W-:-:S05]  /*0960*/  IMAD R6, R0, UR8, R7 ;  /* 0x0000000800067c24 */ /* 0x000fca000f8e0207 */
[----:B-1----:R-:W-:-:S13]  /*0970*/  ISETP.GE.U32.AND P0, PT, R6, UR5, PT ;  /* 0x0000000506007c0c */ /* 0x002fda000bf06070 */
[----:B------:R-:W1:Y:S02]  /*0980*/  @!P0 LDC.64 R8, c[0x0][0x380] ;  /* 0x0000e000ff088b82 */ /* 0x000e640000000a00 */
[----:B-1----:R-:W-:-:S06]  /*0990*/  @!P0 IMAD.WIDE.U32 R8, R6, 0x8, R8 ;  /* 0x0000000806088825 */ /* 0x002fcc00078e0008 */
[----:B------:R-:W2:Y:S01]  /*09a0*/  @!P0 LDG.E.64 R8, desc[UR6][R8.64] ;  /* 0x0000000608088981 */ /* 0x000ea2000c1e1b00 */
[----:B------:R-:W-:-:S04]  /*09b0*/  IADD3 R13, PT, PT, R6, 0x1, RZ ;  /* 0x00000001060d7810 */ /* 0x000fc80007ffe0ff */
        /* <DEDUP_REMOVED lines=42> */
[----:B------:R-:W-:Y:S01]  /*0c60*/  BSSY.RECONVERGENT B0, `(.L_x_3) ;  /* 0x000000a000007945 */ /* 0x000fe20003800200 */
[----:B-1----:R-:W-:-:S07]  /*0c70*/  @!P0 DADD R4, R4, R8 ;  /* 0x0000000004048229 */ /* 0x002fce0000000008 */
[----:B------:R1:W-:Y:S01]  /*0c80*/  @!P0 STG.E.64 desc[UR6][R2.64], R4 ;  /* 0x0000000402008986 */ /* 0x0003e2000c101b06 */
[----:B------:R-:W-:-:S13]  /*0c90*/  ISETP.GE.U32.AND P0, PT, R13, UR5, PT ;  /* 0x000000050d007c0c */ /* 0x000fda000bf06070 */
[----:B-1----:R-:W-:Y:S05]  /*0ca0*/  @P0 BRA `(.L_x_4) ;  /* 0x0000000000140947 */ /* 0x002fea0003800000 */
[----:B------:R-:W1:Y:S02]  /*0cb0*/  LDC.64 R8, c[0x0][0x380] ;  /* 0x0000e000ff087b82 */ /* 0x000e640000000a00 */
[----:B-1----:R-:W-:-:S06]  /*0cc0*/  IMAD.WIDE.U32 R8, R13, 0x8, R8 ;  /* 0x000000080d087825 */ /* 0x002fcc00078e0008 */
[----:B------:R-:W2:Y:S02]  /*0cd0*/  LDG.E.64 R8, desc[UR6][R8.64] ;  /* 0x0000000608087981 */ /* 0x000ea4000c1e1b00 */
[----:B--2---:R-:W-:-:S07]  /*0ce0*/  DADD R4, R4, R8 ;  /* 0x0000000004047229 */ /* 0x004fce0000000008 */
[----:B------:R1:W-:Y:S04]  /*0cf0*/  STG.E.64 desc[UR6][R2.64], R4 ;  /* 0x0000000402007986 */ /* 0x0003e8000c101b06 */
.L_x_4:
[----:B------:R-:W-:Y:S05]  /*0d00*/  BSYNC.RECONVERGENT B0 ;  /* 0x0000000000007941 */ /* 0x000fea0003800200 */
.L_x_3:
[----:B------:R-:W-:-:S07]  /*0d10*/  VIADD R7, R7, 0x8 ;  /* 0x0000000807077836 */ /* 0x000fce0000000000 */
.L_x_2:
[----:B------:R-:W-:-:S13]  /*0d20*/  ISETP.NE.AND P0, PT, RZ, UR4, PT ;  /* 0x00000004ff007c0c */ /* 0x000fda000bf05270 */
[----:B------:R-:W-:Y:S05]  /*0d30*/  @!P0 EXIT ;  /* 0x000000000000894d */ /* 0x000fea0003800000 */
[----:B------:R-:W-:Y:S02]  /*0d40*/  UISETP.GE.U32.AND UP0, UPT, UR4, 0x4, UPT ;  /* 0x000000040400788c */ /* 0x000fe4000bf06070 */
[----:B------:R-:W-:-:S07]  /*0d50*/  ULOP3.LUT UR5, UR8, 0x3, URZ, 0xc0, !UPT ;  /* 0x0000000308057892 */ /* 0x000fce000f8ec0ff */
[----:B------:R-:W-:Y:S05]  /*0d60*/  BRA.U !UP0, `(.L_x_5) ;  /* 0x0000000108847547 */ /* 0x000fea000b800000 */
[----:B------:R-:W2:Y:S01]  /*0d70*/  LDCU UR4, c[0x0][0x390] ;  /* 0x00007200ff0477ac */ /* 0x000ea20008000800 */
[----:B------:R-:W-:-:S05]  /*0d80*/  IMAD R17, R0, UR8, R7 ;  /* 0x0000000800117c24 */ /* 0x000fca000f8e0207 */
[----:B--2---:R-:W-:-:S13]  /*0d90*/  ISETP.GE.U32.AND P0, PT, R17, UR4, PT ;  /* 0x0000000411007c0c */ /* 0x004fda000bf06070 */
[----:B------:R-:W2:Y:S02]  /*0da0*/  @!P0 LDC.64 R8, c[0x0][0x380] ;  /* 0x0000e000ff088b82 */ /* 0x000ea40000000a00 */
[----:B--2---:R-:W-:-:S06]  /*0db0*/  @!P0 IMAD.WIDE.U32 R8, R17, 0x8, R8 ;  /* 0x0000000811088825 */ /* 0x004fcc00078e0008 */
        /* <DEDUP_REMOVED lines=26> */
.L_x_7:
[----:B------:R-:W-:Y:S05]  /*0f60*/  BSYNC.RECONVERGENT B0 ;  /* 0x0000000000007941 */ /* 0x000fea0003800200 */
.L_x_6:
[----:B------:R-:W-:-:S07]  /*0f70*/  VIADD R7, R7, 0x4 ;  /* 0x0000000407077836 */ /* 0x000fce0000000000 */
.L_x_5:
[----:B------:R-:W-:-:S13]  /*0f80*/  ISETP.NE.AND P0, PT, RZ, UR5, PT ;  /* 0x00000005ff007c0c */ /* 0x000fda000bf05270 */
[----:B------:R-:W-:Y:S05]  /*0f90*/  @!P0 EXIT ;  /* 0x000000000000894d */ /* 0x000fea0003800000 */
[----:B------:R-:W-:Y:S01]  /*0fa0*/  IMAD R9, R0, UR8, R7 ;  /* 0x0000000800097c24 */ /* 0x000fe2000f8e0207 */
[----:B------:R-:W2:Y:S01]  /*0fb0*/  LDCU UR9, c[0x0][0x390] ;  /* 0x00007200ff0977ac */ /* 0x000ea20008000800 */
[----:B------:R-:W-:-:S12]  /*0fc0*/  UIADD3 UR4, UPT, UPT, -UR5, URZ, URZ ;  /* 0x000000ff05047290 */ /* 0x000fd8000fffe1ff */
.L_x_8:
[----:B--2---:R-:W-:-:S13]  /*0fd0*/  ISETP.GE.U32.AND P0, PT, R9, UR9, PT ;  /* 0x0000000909007c0c */ /* 0x004fda000bf06070 */
[----:B------:R-:W2:Y:S02]  /*0fe0*/  @!P0 LDC.64 R6, c[0x0][0x380] ;  /* 0x0000e000ff068b82 */ /* 0x000ea40000000a00 */
[----:B--2---:R-:W-:-:S06]  /*0ff0*/  @!P0 IMAD.WIDE.U32 R6, R9, 0x8, R6 ;  /* 0x0000000809068825 */ /* 0x004fcc00078e0006 */
[----:B------:R-:W1:Y:S01]  /*1000*/  @!P0 LDG.E.64 R6, desc[UR6][R6.64] ;  /* 0x0000000606068981 */ /* 0x000e62000c1e1b00 */
[----:B------:R-:W-:Y:S01]  /*1010*/  UIADD3 UR4, UPT, UPT, UR4, 0x1, URZ ;  /* 0x0000000104047890 */ /* 0x000fe2000fffe0ff */
[----:B------:R-:W-:-:S03]  /*1020*/  IADD3 R9, PT, PT, R9, 0x1, RZ ;  /* 0x0000000109097810 */ /* 0x000fc60007ffe0ff */
[----:B------:R-:W-:Y:S01]  /*1030*/  UISETP.NE.AND UP0, UPT, UR4, URZ, UPT ;  /* 0x000000ff0400728c */ /* 0x000fe2000bf05270 */
[----:B-1-3--:R-:W-:-:S07]  /*1040*/  @!P0 DADD R4, R4, R6 ;  /* 0x0000000004048229 */ /* 0x00afce0000000006 */
[----:B------:R3:W-:Y:S01]  /*1050*/  @!P0 STG.E.64 desc[UR6][R2.64], R4 ;  /* 0x0000000402008986 */ /* 0x0007e2000c101b06 */
[----:B------:R-:W-:Y:S05]  /*1060*/  BRA.U UP0, `(.L_x_8) ;  /* 0xfffffffd00d87547 */ /* 0x000fea000b83ffff */
[----:B------:R-:W-:Y:S05]  /*1070*/  EXIT ;  /* 0x000000000000794d */ /* 0x000fea0003800000 */
.L_x_9:
[----:B------:R-:W-:-:S00]  /*1080*/  BRA `(.L_x_9) ;  /* 0xfffffffc00fc7947 */ /* 0x000fc0000383ffff */
[----:B------:R-:W-:-:S00]  /*1090*/  NOP ;  /* 0x0000000000007918 */ /* 0x000fc00000000000 */
        /* <DEDUP_REMOVED lines=14> */
.L_x_10:


//--------------------- .nv.shared.reserved.0     --------------------------
	.section	.nv.shared.reserved.0,"aw",@nobits
	.weak		__nv_reservedSMEM_offset_0_alias
	.size		__nv_reservedSMEM_offset_0_alias, 0, 64
	.other		__nv_reservedSMEM_offset_0_alias,@"STO_CUDA_RESERVED_SHARED STV_DEFAULT"
__nv_reservedSMEM_offset_0_alias:
	.zero		0
	.zero		64


//--------------------- .nv.constant0.sum_gpu     --------------------------
	.section	.nv.constant0.sum_gpu,"a",@progbits
	.sectionflags	@""
	.align	4
.nv.constant0.sum_gpu:
	.zero		924


//--------------------- SYMBOLS --------------------------

	.type		.nv.reservedSmem.offset0,@object
	.size		.nv.reservedSmem.offset0,0x4
